//
// Generated by NVIDIA NVVM Compiler
//
// Compiler Build ID: CL-36424714
// Cuda compilation tools, release 13.0, V13.0.88
// Based on NVVM 20.0.0
//

.version 9.0
.target sm_100
.address_size 64

	// .globl	_Z13HashingKernelii

.visible .entry _Z13HashingKernelii(
	.param .u32 _Z13HashingKernelii_param_0,
	.param .u32 _Z13HashingKernelii_param_1
)
{


	ret;

}


// ===== COMPILED SASS (sm_100) =====

	.target	sm_100

	.elftype	@"ET_EXEC"


//--------------------- .note.nv.tkinfo           --------------------------
	.section	.note.nv.tkinfo,"",@"SHT_NOTE"
	.sectionflags	@"SHF_NOTE_NV_TKINFO"
	.tkinfo
        /*0018*/ 	.word	0x00000002
        /*0030*/ 	.string	""
        /*0030*/ 	.string	"ptxas"
        /*0030*/ 	.string	"Cuda compilation tools, release 13.0, V13.0.88"
        /*0030*/ 	.string	"Build cuda_13.0.r13.0/compiler.36424714_0"
        /*0030*/ 	.string	"-arch sm_100 -m 64 "



//--------------------- .note.nv.cuinfo           --------------------------
	.section	.note.nv.cuinfo,"",@"SHT_NOTE"
	.sectionflags	@"SHF_NOTE_NV_CUINFO"
        /*0018*/ 	.short	0x0002
        /*001a*/ 	.short	0x0064
        /*001c*/ 	.short	0x0082
	.zero		2


//--------------------- .nv.info                  --------------------------
	.section	.nv.info,"",@"SHT_CUDA_INFO"
	.align	4


	//----- nvinfo : EIATTR_REGCOUNT
	.align		4
        /*0000*/ 	.byte	0x04, 0x2f
        /*0002*/ 	.short	(.L_1 - .L_0)
	.align		4
.L_0:
        /*0004*/ 	.word	index@(_Z13HashingKernelii)
        /*0008*/ 	.word	0x00000004


	//----- nvinfo : EIATTR_FRAME_SIZE
	.align		4
.L_1:
        /*000c*/ 	.byte	0x04, 0x11
        /*000e*/ 	.short	(.L_3 - .L_2)
	.align		4
.L_2:
        /*0010*/ 	.word	index@(_Z13HashingKernelii)
        /*0014*/ 	.word	0x00000000


	//----- nvinfo : EIATTR_MIN_STACK_SIZE
	.align		4
.L_3:
        /*0018*/ 	.byte	0x04, 0x12
        /*001a*/ 	.short	(.L_5 - .L_4)
	.align		4
.L_4:
        /*001c*/ 	.word	index@(_Z13HashingKernelii)
        /*0020*/ 	.word	0x00000000
.L_5:


//--------------------- .nv.compat                --------------------------
	.section	.nv.compat,"",@"SHT_CUDA_COMPAT_INFO"
	.align	4
        /*0000*/ 	.byte	0x02, 0x09, 0x00, 0x00, 0x02, 0x02, 0x01, 0x00, 0x02, 0x05, 0x05, 0x00, 0x03, 0x07, 0x01, 0x01
        /*0010*/ 	.byte	0x02, 0x03, 0x00, 0x00, 0x02, 0x06, 0x01, 0x00, 0x04, 0x0b, 0x08, 0x00, 0x09, 0x00, 0x00, 0x00
        /*0020*/ 	.byte	0x00, 0x00, 0x00, 0x00


//--------------------- .nv.info._Z13HashingKernelii --------------------------
	.section	.nv.info._Z13HashingKernelii,"",@"SHT_CUDA_INFO"
	.sectionflags	@""
	.align	4


	//----- nvinfo : EIATTR_CUDA_API_VERSION
	.align		4
        /*0000*/ 	.byte	0x04, 0x37
        /*0002*/ 	.short	(.L_7 - .L_6)
.L_6:
        /*0004*/ 	.word	0x00000082


	//----- nvinfo : EIATTR_KPARAM_INFO
	.align		4
.L_7:
        /*0008*/ 	.byte	0x04, 0x17
        /*000a*/ 	.short	(.L_9 - .L_8)
.L_8:
        /*000c*/ 	.word	0x00000000
        /*0010*/ 	.short	0x0001
        /*0012*/ 	.short	0x0004
        /*0014*/ 	.byte	0x00, 0xf0, 0x11, 0x00


	//----- nvinfo : EIATTR_KPARAM_INFO
	.align		4
.L_9:
        /*0018*/ 	.byte	0x04, 0x17
        /*001a*/ 	.short	(.L_11 - .L_10)
.L_10:
        /*001c*/ 	.word	0x00000000
        /*0020*/ 	.short	0x0000
        /*0022*/ 	.short	0x0000
        /*0024*/ 	.byte	0x00, 0xf0, 0x11, 0x00


	//----- nvinfo : EIATTR_SPARSE_MMA_MASK
	.align		4
.L_11:
        /*0028*/ 	.byte	0x03, 0x50
        /*002a*/ 	.short	0x0000


	//----- nvinfo : EIATTR_MAXREG_COUNT
	.align		4
        /*002c*/ 	.byte	0x03, 0x1b
        /*002e*/ 	.short	0x00ff


	//----- nvinfo : EIATTR_MERCURY_ISA_VERSION
	.align		4
        /*0030*/ 	.byte	0x03, 0x5f
        /*0032*/ 	.short	0x0101


	//----- nvinfo : EIATTR_VRC_CTA_INIT_COUNT
	.align		4
        /*0034*/ 	.byte	0x02, 0x4a
	.zero		1
	.zero		1


	//----- nvinfo : EIATTR_EXIT_INSTR_OFFSETS
	.align		4
        /*0038*/ 	.byte	0x04, 0x1c
        /*003a*/ 	.short	(.L_13 - .L_12)


	//   ....[0]....
.L_12:
        /*003c*/ 	.word	0x00000010


	//----- nvinfo : EIATTR_CBANK_PARAM_SIZE
	.align		4
.L_13:
        /*0040*/ 	.byte	0x03, 0x19
        /*0042*/ 	.short	0x0008


	//----- nvinfo : EIATTR_PARAM_CBANK
	.align		4
        /*0044*/ 	.byte	0x04, 0x0a
        /*0046*/ 	.short	(.L_15 - .L_14)
	.align		4
.L_14:
        /*0048*/ 	.word	index@(.nv.constant0._Z13HashingKernelii)
        /*004c*/ 	.short	0x0380
        /*004e*/ 	.short	0x0008


	//----- nvinfo : EIATTR_SW_WAR
	.align		4
.L_15:
        /*0050*/ 	.byte	0x04, 0x36
        /*0052*/ 	.short	(.L_17 - .L_16)
.L_16:
        /*0054*/ 	.word	0x00000008
.L_17:


//--------------------- .nv.callgraph             --------------------------
	.section	.nv.callgraph,"",@"SHT_CUDA_CALLGRAPH"
	.align	4
	.sectionentsize	8
	.align		4
        /*0000*/ 	.word	0x00000000
	.align		4
        /*0004*/ 	.word	0xffffffff
	.align		4
        /*0008*/ 	.word	0x00000000
	.align		4
        /*000c*/ 	.word	0xfffffffe
	.align		4
        /*0010*/ 	.word	0x00000000
	.align		4
        /*0014*/ 	.word	0xfffffffd
	.align		4
        /*0018*/ 	.word	0x00000000
	.align		4
        /*001c*/ 	.word	0xfffffffc


//--------------------- .text._Z13HashingKernelii --------------------------
	.section	.text._Z13HashingKernelii,"ax",@progbits
	.align	128
        .global         _Z13HashingKernelii
        .type           _Z13HashingKernelii,@function
        .size           _Z13HashingKernelii,(.L_x_1 - _Z13HashingKernelii)
        .other          _Z13HashingKernelii,@"STO_CUDA_ENTRY STV_DEFAULT"
_Z13HashingKernelii:
.text._Z13HashingKernelii:
[----:B------:R-:W-:Y:S01]  /*0000*/  LDC R1, c[0x0][0x37c] ;  /* 0x0000df00ff017b82 */ /* 0x000fe20000000800 */
[----:B------:R-:W-:Y:S05]  /*0010*/  EXIT ;  /* 0x000000000000794d */ /* 0x000fea0003800000 */
.L_x_0:
[----:B------:R-:W-:-:S00]  /*0020*/  BRA `(.L_x_0) ;  /* 0xfffffffc00fc7947 */ /* 0x000fc0000383ffff */
[----:B------:R-:W-:-:S00]  /*0030*/  NOP ;  /* 0x0000000000007918 */ /* 0x000fc00000000000 */
        /* <DEDUP_REMOVED lines=12> */
.L_x_1:


//--------------------- .nv.shared.reserved.0     --------------------------
	.section	.nv.shared.reserved.0,"aw",@nobits
	.weak		__nv_reservedSMEM_offset_0_alias
	.size		__nv_reservedSMEM_offset_0_alias, 0, 64
	.other		__nv_reservedSMEM_offset_0_alias,@"STO_CUDA_RESERVED_SHARED STV_DEFAULT"
__nv_reservedSMEM_offset_0_alias:
	.zero		0
	.zero		64


//--------------------- .nv.constant0._Z13HashingKernelii --------------------------
	.section	.nv.constant0._Z13HashingKernelii,"a",@progbits
	.sectionflags	@""
	.align	4
.nv.constant0._Z13HashingKernelii:
	.zero		904


//--------------------- SYMBOLS --------------------------

	.type		.nv.reservedSmem.offset0,@object
	.size		.nv.reservedSmem.offset0,0x4
